//
// Generated by NVIDIA NVVM Compiler
//
// Compiler Build ID: CL-36424714
// Cuda compilation tools, release 13.0, V13.0.88
// Based on NVVM 20.0.0
//

.version 9.0
.target sm_100
.address_size 64

	// .globl	_Z9say_hellov
.extern .func  (.param .b32 func_retval0) vprintf
(
	.param .b64 vprintf_param_0,
	.param .b64 vprintf_param_1
)
;
.global .align 1 .b8 $str[23] = {72, 101, 108, 108, 111, 32, 87, 111, 114, 108, 100, 32, 102, 114, 111, 109, 32, 71, 80, 85, 33, 10};

.visible .entry _Z9say_hellov()
{
	.reg .b32 	%r<3>;
	.reg .b64 	%rd<3>;

	mov.u64 	%rd1, $str;
	cvta.global.u64 	%rd2, %rd1;
	{ // callseq 0, 0
	.param .b64 param0;
	st.param.b64 	[param0], %rd2;
	.param .b64 param1;
	st.param.b64 	[param1], 0;
	.param .b32 retval0;
	call.uni (retval0), 
	vprintf, 
	(
	param0, 
	param1
	);
	ld.param.b32 	%r1, [retval0];
	} // callseq 0
	ret;

}


// ===== COMPILED SASS (sm_100) =====

	.target	sm_100

	.elftype	@"ET_EXEC"


//--------------------- .note.nv.tkinfo           --------------------------
	.section	.note.nv.tkinfo,"",@"SHT_NOTE"
	.sectionflags	@"SHF_NOTE_NV_TKINFO"
	.tkinfo
        /*0018*/ 	.word	0x00000002
        /*0030*/ 	.string	""
        /*0030*/ 	.string	"ptxas"
        /*0030*/ 	.string	"Cuda compilation tools, release 13.0, V13.0.88"
        /*0030*/ 	.string	"Build cuda_13.0.r13.0/compiler.36424714_0"
        /*0030*/ 	.string	"-arch sm_100 -m 64 "



//--------------------- .note.nv.cuinfo           --------------------------
	.section	.note.nv.cuinfo,"",@"SHT_NOTE"
	.sectionflags	@"SHF_NOTE_NV_CUINFO"
        /*0018*/ 	.short	0x0002
        /*001a*/ 	.short	0x0064
        /*001c*/ 	.short	0x0082
	.zero		2


//--------------------- .nv.info                  --------------------------
	.section	.nv.info,"",@"SHT_CUDA_INFO"
	.align	4


	//----- nvinfo : EIATTR_REGCOUNT
	.align		4
        /*0000*/ 	.byte	0x04, 0x2f
        /*0002*/ 	.short	(.L_2 - .L_1)
	.align		4
.L_1:
        /*0004*/ 	.word	index@(_Z9say_hellov)
        /*0008*/ 	.word	0x00000018


	//----- nvinfo : EIATTR_FRAME_SIZE
	.align		4
.L_2:
        /*000c*/ 	.byte	0x04, 0x11
        /*000e*/ 	.short	(.L_4 - .L_3)
	.align		4
.L_3:
        /*0010*/ 	.word	index@(_Z9say_hellov)
        /*0014*/ 	.word	0x00000000


	//----- nvinfo : EIATTR_MIN_STACK_SIZE
	.align		4
.L_4:
        /*0018*/ 	.byte	0x04, 0x12
        /*001a*/ 	.short	(.L_6 - .L_5)
	.align		4
.L_5:
        /*001c*/ 	.word	index@(_Z9say_hellov)
        /*0020*/ 	.word	0x00000000
.L_6:


//--------------------- .nv.compat                --------------------------
	.section	.nv.compat,"",@"SHT_CUDA_COMPAT_INFO"
	.align	4
        /*0000*/ 	.byte	0x02, 0x09, 0x00, 0x00, 0x02, 0x02, 0x01, 0x00, 0x02, 0x05, 0x05, 0x00, 0x03, 0x07, 0x01, 0x01
        /*0010*/ 	.byte	0x02, 0x03, 0x00, 0x00, 0x02, 0x06, 0x01, 0x00, 0x04, 0x0b, 0x08, 0x00, 0x09, 0x00, 0x00, 0x00
        /*0020*/ 	.byte	0x00, 0x00, 0x00, 0x00


//--------------------- .nv.info._Z9say_hellov    --------------------------
	.section	.nv.info._Z9say_hellov,"",@"SHT_CUDA_INFO"
	.sectionflags	@""
	.align	4


	//----- nvinfo : EIATTR_CUDA_API_VERSION
	.align		4
        /*0000*/ 	.byte	0x04, 0x37
        /*0002*/ 	.short	(.L_8 - .L_7)
.L_7:
        /*0004*/ 	.word	0x00000082


	//----- nvinfo : EIATTR_SPARSE_MMA_MASK
	.align		4
.L_8:
        /*0008*/ 	.byte	0x03, 0x50
        /*000a*/ 	.short	0x0000


	//----- nvinfo : EIATTR_MAXREG_COUNT
	.align		4
        /*000c*/ 	.byte	0x03, 0x1b
        /*000e*/ 	.short	0x00ff


	//----- nvinfo : EIATTR_EXTERNS
	.align		4
        /*0010*/ 	.byte	0x04, 0x0f
        /*0012*/ 	.short	(.L_10 - .L_9)


	//   ....[0]....
	.align		4
.L_9:
        /*0014*/ 	.word	index@(vprintf)


	//----- nvinfo : EIATTR_MERCURY_ISA_VERSION
	.align		4
.L_10:
        /*0018*/ 	.byte	0x03, 0x5f
        /*001a*/ 	.short	0x0101


	//----- nvinfo : EIATTR_VRC_CTA_INIT_COUNT
	.align		4
        /*001c*/ 	.byte	0x02, 0x4a
	.zero		1
	.zero		1


	//----- nvinfo : EIATTR_SYSCALL_OFFSETS
	.align		4
        /*0020*/ 	.byte	0x04, 0x46
        /*0022*/ 	.short	(.L_12 - .L_11)


	//   ....[0]....
.L_11:
        /*0024*/ 	.word	0x00000080


	//----- nvinfo : EIATTR_EXIT_INSTR_OFFSETS
	.align		4
.L_12:
        /*0028*/ 	.byte	0x04, 0x1c
        /*002a*/ 	.short	(.L_14 - .L_13)


	//   ....[0]....
.L_13:
        /*002c*/ 	.word	0x00000090


	//----- nvinfo : EIATTR_SW_WAR
	.align		4
.L_14:
        /*0030*/ 	.byte	0x04, 0x36
        /*0032*/ 	.short	(.L_16 - .L_15)
.L_15:
        /*0034*/ 	.word	0x00000008
.L_16:


//--------------------- .nv.callgraph             --------------------------
	.section	.nv.callgraph,"",@"SHT_CUDA_CALLGRAPH"
	.align	4
	.sectionentsize	8
	.align		4
        /*0000*/ 	.word	0x00000000
	.align		4
        /*0004*/ 	.word	0xffffffff
	.align		4
        /*0008*/ 	.word	index@(_Z9say_hellov)
	.align		4
        /*000c*/ 	.word	index@(vprintf)
	.align		4
        /*0010*/ 	.word	0x00000000
	.align		4
        /*0014*/ 	.word	0xfffffffe
	.align		4
        /*0018*/ 	.word	0x00000000
	.align		4
        /*001c*/ 	.word	0xfffffffd
	.align		4
        /*0020*/ 	.word	0x00000000
	.align		4
        /*0024*/ 	.word	0xfffffffc


//--------------------- .nv.constant4             --------------------------
	.section	.nv.constant4,"a",@progbits
	.align	8
	.align		8
.nv.constant4:
        /*0000*/ 	.dword	vprintf
	.align		8
        /*0008*/ 	.dword	$str


//--------------------- .text._Z9say_hellov       --------------------------
	.section	.text._Z9say_hellov,"ax",@progbits
	.align	128
        .global         _Z9say_hellov
        .type           _Z9say_hellov,@function
        .size           _Z9say_hellov,(.L_x_2 - _Z9say_hellov)
        .other          _Z9say_hellov,@"STO_CUDA_ENTRY STV_DEFAULT"
_Z9say_hellov:
.text._Z9say_hellov:
[----:B------:R-:W0:Y:S01]  /*0000*/  LDC R1, c[0x0][0x37c] ;  /* 0x0000df00ff017b82 */ /* 0x000e220000000800 */
[----:B------:R-:W-:Y:S01]  /*0010*/  MOV R0, 0x0 ;  /* 0x0000000000007802 */ /* 0x000fe20000000f00 */
[----:B------:R-:W1:Y:S01]  /*0020*/  LDCU.64 UR4, c[0x4][0x8] ;  /* 0x01000100ff0477ac */ /* 0x000e620008000a00 */
[----:B------:R-:W-:-:S05]  /*0030*/  CS2R R6, SRZ ;  /* 0x0000000000067805 */ /* 0x000fca000001ff00 */
[----:B------:R2:W3:Y:S01]  /*0040*/  LDC.64 R2, c[0x4][R0] ;  /* 0x0100000000027b82 */ /* 0x0004e20000000a00 */
[----:B-1----:R-:W-:Y:S02]  /*0050*/  IMAD.U32 R4, RZ, RZ, UR4 ;  /* 0x00000004ff047e24 */ /* 0x002fe4000f8e00ff */
[----:B--2---:R-:W-:-:S07]  /*0060*/  IMAD.U32 R5, RZ, RZ, UR5 ;  /* 0x00000005ff057e24 */ /* 0x004fce000f8e00ff */
[----:B------:R-:W-:-:S07]  /*0070*/  LEPC R20, `(.L_x_0) ;  /* 0x000000001014794e */ /* 0x000fce0000000000 */
[----:B0--3--:R-:W-:Y:S05]  /*0080*/  CALL.ABS.NOINC R2 ;  /* 0x0000000002007343 */ /* 0x009fea0003c00000 */
.L_x_0:
[----:B------:R-:W-:Y:S05]  /*0090*/  EXIT ;  /* 0x000000000000794d */ /* 0x000fea0003800000 */
.L_x_1:
[----:B------:R-:W-:-:S00]  /*00a0*/  BRA `(.L_x_1) ;  /* 0xfffffffc00fc7947 */ /* 0x000fc0000383ffff */
[----:B------:R-:W-:-:S00]  /*00b0*/  NOP ;  /* 0x0000000000007918 */ /* 0x000fc00000000000 */
        /* <DEDUP_REMOVED lines=12> */
.L_x_2:


//--------------------- .nv.global.init           --------------------------
	.section	.nv.global.init,"aw",@progbits
.nv.global.init:
	.type		$str,@object
	.size		$str,(.L_0 - $str)
$str:
        /*0000*/ 	.byte	0x48, 0x65, 0x6c, 0x6c, 0x6f, 0x20, 0x57, 0x6f, 0x72, 0x6c, 0x64, 0x20, 0x66, 0x72, 0x6f, 0x6d
        /*0010*/ 	.byte	0x20, 0x47, 0x50, 0x55, 0x21, 0x0a, 0x00
.L_0:


//--------------------- .nv.shared.reserved.0     --------------------------
	.section	.nv.shared.reserved.0,"aw",@nobits
	.weak		__nv_reservedSMEM_offset_0_alias
	.size		__nv_reservedSMEM_offset_0_alias, 0, 64
	.other		__nv_reservedSMEM_offset_0_alias,@"STO_CUDA_RESERVED_SHARED STV_DEFAULT"
__nv_reservedSMEM_offset_0_alias:
	.zero		0
	.zero		64


//--------------------- .nv.constant0._Z9say_hellov --------------------------
	.section	.nv.constant0._Z9say_hellov,"a",@progbits
	.sectionflags	@""
	.align	4
.nv.constant0._Z9say_hellov:
	.zero		896


//--------------------- SYMBOLS --------------------------

	.type		.nv.reservedSmem.offset0,@object
	.size		.nv.reservedSmem.offset0,0x4
	.type		vprintf,@function
